	.headerflags	@"EF_CUDA_TEXMODE_UNIFIED EF_CUDA_64BIT_ADDRESS EF_CUDA_ACCELERATORS EF_CUDA_SM90 EF_CUDA_VIRTUAL_SM(EF_CUDA_SM90)"
	.elftype	@"ET_EXEC"


//--------------------- .nv.info                  --------------------------
	.section	.nv.info,"",@"SHT_CUDA_INFO"
	.align	4


	//----- nvinfo : EIATTR_REGCOUNT
	.align		4
        /*0000*/ 	.byte	0x04, 0x2f
        /*0002*/ 	.short	(.L_2 - .L_1)
	.align		4
.L_1:
        /*0004*/ 	.word	index@(triton_poi_fused_convolution_softplus_2)
        /*0008*/ 	.word	0x00000014


	//----- nvinfo : EIATTR_MIN_STACK_SIZE
	.align		4
.L_2:
        /*000c*/ 	.byte	0x04, 0x12
        /*000e*/ 	.short	(.L_4 - .L_3)
	.align		4
.L_3:
        /*0010*/ 	.word	index@(triton_poi_fused_convolution_softplus_2)
        /*0014*/ 	.word	0x00000000


	//----- nvinfo : EIATTR_FRAME_SIZE
	.align		4
.L_4:
        /*0018*/ 	.byte	0x04, 0x11
        /*001a*/ 	.short	(.L_6 - .L_5)
	.align		4
.L_5:
        /*001c*/ 	.word	index@(triton_poi_fused_convolution_softplus_2)
        /*0020*/ 	.word	0x00000000


	//----- nvinfo : EIATTR_MIN_STACK_SIZE
	.align		4
.L_6:
        /*0024*/ 	.byte	0x04, 0x12
        /*0026*/ 	.short	(.L_8 - .L_7)
	.align		4
.L_7:
        /*0028*/ 	.word	index@(triton_poi_fused_convolution_softplus_2)
        /*002c*/ 	.word	0x00000000
.L_8:


//--------------------- .nv.info.triton_poi_fused_convolution_softplus_2 --------------------------
	.section	.nv.info.triton_poi_fused_convolution_softplus_2,"",@"SHT_CUDA_INFO"
	.sectionflags	@""
	.align	4


	//----- nvinfo : EIATTR_CUDA_API_VERSION
	.align		4
        /*0000*/ 	.byte	0x04, 0x37
        /*0002*/ 	.short	(.L_10 - .L_9)
.L_9:
        /*0004*/ 	.word	0x0000007c


	//----- nvinfo : EIATTR_KPARAM_INFO
	.align		4
.L_10:
        /*0008*/ 	.byte	0x04, 0x17
        /*000a*/ 	.short	(.L_12 - .L_11)
.L_11:
        /*000c*/ 	.word	0x00000000
        /*0010*/ 	.short	0x0004
        /*0012*/ 	.short	0x001c
        /*0014*/ 	.byte	0x00, 0xf0, 0x11, 0x00


	//----- nvinfo : EIATTR_KPARAM_INFO
	.align		4
.L_12:
        /*0018*/ 	.byte	0x04, 0x17
        /*001a*/ 	.short	(.L_14 - .L_13)
.L_13:
        /*001c*/ 	.word	0x00000000
        /*0020*/ 	.short	0x0003
        /*0022*/ 	.short	0x0018
        /*0024*/ 	.byte	0x00, 0xf0, 0x11, 0x00


	//----- nvinfo : EIATTR_KPARAM_INFO
	.align		4
.L_14:
        /*0028*/ 	.byte	0x04, 0x17
        /*002a*/ 	.short	(.L_16 - .L_15)
.L_15:
        /*002c*/ 	.word	0x00000000
        /*0030*/ 	.short	0x0002
        /*0032*/ 	.short	0x0010
        /*0034*/ 	.byte	0x00, 0xf4, 0x21, 0x00


	//----- nvinfo : EIATTR_KPARAM_INFO
	.align		4
.L_16:
        /*0038*/ 	.byte	0x04, 0x17
        /*003a*/ 	.short	(.L_18 - .L_17)
.L_17:
        /*003c*/ 	.word	0x00000000
        /*0040*/ 	.short	0x0001
        /*0042*/ 	.short	0x0008
        /*0044*/ 	.byte	0x00, 0xf4, 0x21, 0x00


	//----- nvinfo : EIATTR_KPARAM_INFO
	.align		4
.L_18:
        /*0048*/ 	.byte	0x04, 0x17
        /*004a*/ 	.short	(.L_20 - .L_19)
.L_19:
        /*004c*/ 	.word	0x00000000
        /*0050*/ 	.short	0x0000
        /*0052*/ 	.short	0x0000
        /*0054*/ 	.byte	0x00, 0xf4, 0x21, 0x00


	//----- nvinfo : EIATTR_SPARSE_MMA_MASK
	.align		4
.L_20:
        /*0058*/ 	.byte	0x03, 0x50
        /*005a*/ 	.short	0x0000


	//----- nvinfo : EIATTR_MAXREG_COUNT
	.align		4
        /*005c*/ 	.byte	0x03, 0x1b
        /*005e*/ 	.short	0x00ff


	//----- nvinfo : EIATTR_EXIT_INSTR_OFFSETS
	.align		4
        /*0060*/ 	.byte	0x04, 0x1c
        /*0062*/ 	.short	(.L_22 - .L_21)


	//   ....[0]....
.L_21:
        /*0064*/ 	.word	0x000007d0


	//   ....[1]....
        /*0068*/ 	.word	0x000008a0


	//----- nvinfo : EIATTR_REQNTID
	.align		4
.L_22:
        /*006c*/ 	.byte	0x04, 0x10
        /*006e*/ 	.short	(.L_24 - .L_23)
.L_23:
        /*0070*/ 	.word	0x00000080
        /*0074*/ 	.word	0x00000001
        /*0078*/ 	.word	0x00000001


	//----- nvinfo : EIATTR_CRS_STACK_SIZE
	.align		4
.L_24:
        /*007c*/ 	.byte	0x04, 0x1e
        /*007e*/ 	.short	(.L_26 - .L_25)
.L_25:
        /*0080*/ 	.word	0x00000000


	//----- nvinfo : EIATTR_CBANK_PARAM_SIZE
	.align		4
.L_26:
        /*0084*/ 	.byte	0x03, 0x19
        /*0086*/ 	.short	0x0020


	//----- nvinfo : EIATTR_PARAM_CBANK
	.align		4
        /*0088*/ 	.byte	0x04, 0x0a
        /*008a*/ 	.short	(.L_28 - .L_27)
	.align		4
.L_27:
        /*008c*/ 	.word	index@(.nv.constant0.triton_poi_fused_convolution_softplus_2)
        /*0090*/ 	.short	0x0210
        /*0092*/ 	.short	0x0020


	//----- nvinfo : EIATTR_SW_WAR
	.align		4
.L_28:
        /*0094*/ 	.byte	0x04, 0x36
        /*0096*/ 	.short	(.L_30 - .L_29)
.L_29:
        /*0098*/ 	.word	0x00000008
.L_30:


//--------------------- .nv.callgraph             --------------------------
	.section	.nv.callgraph,"",@"SHT_CUDA_CALLGRAPH"
	.align	4
	.sectionentsize	8
	.align		4
        /*0000*/ 	.word	0x00000000
	.align		4
        /*0004*/ 	.word	0xffffffff
	.align		4
        /*0008*/ 	.word	0x00000000
	.align		4
        /*000c*/ 	.word	0xfffffffe
	.align		4
        /*0010*/ 	.word	0x00000000
	.align		4
        /*0014*/ 	.word	0xfffffffd
	.align		4
        /*0018*/ 	.word	0x00000000
	.align		4
        /*001c*/ 	.word	0xfffffffc


//--------------------- .nv.constant4             --------------------------
	.section	.nv.constant4,"a",@progbits
	.align	8
	.align		8
.nv.constant4:
        /*0000*/ 	.dword	_$_str


//--------------------- .text.triton_poi_fused_convolution_softplus_2 --------------------------
	.section	.text.triton_poi_fused_convolution_softplus_2,"ax",@progbits
	.sectionflags	@"SHF_BARRIERS=1"
	.align	128
        .global         triton_poi_fused_convolution_softplus_2
        .type           triton_poi_fused_convolution_softplus_2,@function
        .size           triton_poi_fused_convolution_softplus_2,(.L_x_5 - triton_poi_fused_convolution_softplus_2)
        .other          triton_poi_fused_convolution_softplus_2,@"STO_CUDA_ENTRY STV_DEFAULT"
triton_poi_fused_convolution_softplus_2:
.text.triton_poi_fused_convolution_softplus_2:
[----:B------:R-:W0:Y:S02]  /*0000*/  LDC R1, c[0x0][0x28] ;  /* 0x00000a00ff017b82 */ /* 0x000e240000000800 */
[----:B------:R-:W1:Y:S01]  /*0010*/  S2R R0, SR_TID.X ;  /* 0x0000000000007919 */ /* 0x000e620000002100 */
[----:B------:R-:W2:Y:S01]  /*0020*/  S2UR UR4, SR_CTAID.X ;  /* 0x00000000000479c3 */ /* 0x000ea20000002500 */
[----:B------:R-:W-:Y:S01]  /*0030*/  CS2R R12, SRZ ;  /* 0x00000000000c7805 */ /* 0x000fe2000001ff00 */
[----:B------:R-:W-:Y:S01]  /*0040*/  ULDC.64 UR8, c[0x0][0x208] ;  /* 0x0000820000087ab9 */ /* 0x000fe20000000a00 */
[----:B------:R-:W3:Y:S05]  /*0050*/  S2R R8, SR_CTAID.Y ;  /* 0x0000000000087919 */ /* 0x000eea0000002600 */
[----:B------:R-:W4:Y:S08]  /*0060*/  LDC.64 R10, c[0x0][0x218] ;  /* 0x00008600ff0a7b82 */ /* 0x000f300000000a00 */
[----:B------:R-:W5:Y:S01]  /*0070*/  LDC.64 R4, c[0x0][0x210] ;  /* 0x00008400ff047b82 */ /* 0x000f620000000a00 */
[----:B--2---:R-:W-:Y:S01]  /*0080*/  USHF.L.U32 UR4, UR4, 0x2, URZ ;  /* 0x0000000204047899 */ /* 0x004fe2000800063f */
[----:B-1----:R-:W-:-:S02]  /*0090*/  SHF.R.U32.HI R7, RZ, 0x1, R0 ;  /* 0x00000001ff077819 */ /* 0x002fc40000011600 */
[----:B------:R-:W-:Y:S01]  /*00a0*/  LOP3.LUT R6, R0, 0x1, RZ, 0xc0, !PT ;  /* 0x0000000100067812 */ /* 0x000fe200078ec0ff */
[----:B---3--:R-:W-:Y:S01]  /*00b0*/  IMAD.SHL.U32 R8, R8, 0x40, RZ ;  /* 0x0000004008087824 */ /* 0x008fe200078e00ff */
[----:B------:R-:W-:Y:S02]  /*00c0*/  SGXT.U32 R7, R7, 0x6 ;  /* 0x000000060707781a */ /* 0x000fe40000000000 */
[----:B------:R-:W-:Y:S02]  /*00d0*/  LEA R3, R6, UR4, 0x1 ;  /* 0x0000000406037c11 */ /* 0x000fe4000f8e08ff */
[----:B------:R-:W-:Y:S02]  /*00e0*/  LOP3.LUT R2, R8, R7, RZ, 0xfc, !PT ;  /* 0x0000000708027212 */ /* 0x000fe400078efcff */
[C---:B------:R-:W-:Y:S01]  /*00f0*/  ISETP.GE.AND P0, PT, R3.reuse, 0x10, PT ;  /* 0x000000100300780c */ /* 0x040fe20003f06270 */
[----:B----4-:R-:W-:-:S03]  /*0100*/  IMAD.WIDE R10, R3, 0x4, R10 ;  /* 0x00000004030a7825 */ /* 0x010fc600078e020a */
[C---:B------:R-:W-:Y:S01]  /*0110*/  ISETP.LT.AND P1, PT, R2.reuse, 0x40, !P0 ;  /* 0x000000400200780c */ /* 0x040fe20004721270 */
[----:B------:R-:W-:Y:S01]  /*0120*/  IMAD R9, R2, 0x10, R3 ;  /* 0x0000001002097824 */ /* 0x000fe200078e0203 */
[----:B------:R-:W-:-:S03]  /*0130*/  CS2R R2, SRZ ;  /* 0x0000000000027805 */ /* 0x000fc6000001ff00 */
[----:B-----5:R-:W-:-:S04]  /*0140*/  IMAD.WIDE R4, R9, 0x4, R4 ;  /* 0x0000000409047825 */ /* 0x020fc800078e0204 */
[----:B------:R-:W2:Y:S04]  /*0150*/  @!P0 LDG.E.EL.64 R12, desc[UR8][R10.64] ;  /* 0x000000080a0c8981 */ /* 0x000ea8000c2e1b00 */
[----:B------:R-:W2:Y:S01]  /*0160*/  @P1 LDG.E.EL.64 R2, desc[UR8][R4.64] ;  /* 0x0000000804021981 */ /* 0x000ea2000c2e1b00 */
[----:B------:R-:W-:Y:S01]  /*0170*/  HFMA2.MMA R16, -RZ, RZ, 1.625, 0 ;  /* 0x3e800000ff107435 */ /* 0x000fe200000001ff */
[----:B------:R-:W-:Y:S01]  /*0180*/  IMAD.MOV.U32 R17, RZ, RZ, 0x3d39bf78 ;  /* 0x3d39bf78ff117424 */ /* 0x000fe200078e00ff */
[----:B------:R-:W-:Y:S01]  /*0190*/  BSSY B0, `(.L_x_0) ;  /* 0x000003d000007945 */ /* 0x000fe20003800000 */
[----:B--2---:R-:W-:Y:S01]  /*01a0*/  FADD R2, R12, R2 ;  /* 0x000000020c027221 */ /* 0x004fe20000000000 */
[----:B------:R-:W-:-:S03]  /*01b0*/  FADD R3, R13, R3 ;  /* 0x000000030d037221 */ /* 0x000fc60000000000 */
[----:B------:R-:W-:Y:S01]  /*01c0*/  FMUL R13, R2, 1.4426950216293334961 ;  /* 0x3fb8aa3b020d7820 */ /* 0x000fe20000400000 */
[----:B------:R-:W-:-:S04]  /*01d0*/  FMUL R14, R3, 1.4426950216293334961 ;  /* 0x3fb8aa3b030e7820 */ /* 0x000fc80000400000 */
[----:B------:R-:W-:Y:S02]  /*01e0*/  FSETP.GEU.AND P0, PT, R13, -126, PT ;  /* 0xc2fc00000d00780b */ /* 0x000fe40003f0e000 */
[----:B------:R-:W-:-:S11]  /*01f0*/  FSETP.GEU.AND P2, PT, R14, -126, PT ;  /* 0xc2fc00000e00780b */ /* 0x000fd60003f4e000 */
[----:B------:R-:W-:Y:S02]  /*0200*/  @!P0 FMUL R13, R13, 0.5 ;  /* 0x3f0000000d0d8820 */ /* 0x000fe40000400000 */
[----:B------:R-:W-:Y:S02]  /*0210*/  @!P2 FMUL R14, R14, 0.5 ;  /* 0x3f0000000e0ea820 */ /* 0x000fe40000400000 */
[----:B------:R-:W1:Y:S08]  /*0220*/  MUFU.EX2 R9, R13 ;  /* 0x0000000d00097308 */ /* 0x000e700000000800 */
[----:B------:R-:W2:Y:S01]  /*0230*/  MUFU.EX2 R10, R14 ;  /* 0x0000000e000a7308 */ /* 0x000ea20000000800 */
[----:B-1----:R-:W-:-:S04]  /*0240*/  @!P0 FMUL R9, R9, R9 ;  /* 0x0000000909098220 */ /* 0x002fc80000400000 */
[----:B------:R-:W-:Y:S01]  /*0250*/  FADD.FTZ.RZ R11, R9, 1 ;  /* 0x3f800000090b7421 */ /* 0x000fe2000001c000 */
[----:B--2---:R-:W-:-:S04]  /*0260*/  @!P2 FMUL R10, R10, R10 ;  /* 0x0000000a0a0aa220 */ /* 0x004fc80000400000 */
[----:B------:R-:W-:Y:S02]  /*0270*/  IADD3 R11, R11, -0x3f400000, RZ ;  /* 0xc0c000000b0b7810 */ /* 0x000fe40007ffe0ff */
[----:B------:R-:W-:Y:S01]  /*0280*/  ISETP.GE.U32.AND P2, PT, R9, 0x7f800000, PT ;  /* 0x7f8000000900780c */ /* 0x000fe20003f46070 */
[C---:B------:R-:W-:Y:S01]  /*0290*/  FADD.FTZ.RZ R12, R10.reuse, 1 ;  /* 0x3f8000000a0c7421 */ /* 0x040fe2000001c000 */
[----:B------:R-:W-:-:S03]  /*02a0*/  ISETP.GE.U32.AND P0, PT, R10, 0x7f800000, PT ;  /* 0x7f8000000a00780c */ /* 0x000fc60003f06070 */
[----:B------:R-:W-:Y:S01]  /*02b0*/  VIADD R15, R12, 0xc0c00000 ;  /* 0xc0c000000c0f7836 */ /* 0x000fe20000000000 */
[----:B------:R-:W-:-:S04]  /*02c0*/  LOP3.LUT R12, R11, 0xff800000, RZ, 0xc0, !PT ;  /* 0xff8000000b0c7812 */ /* 0x000fc800078ec0ff */
[----:B------:R-:W-:Y:S01]  /*02d0*/  LOP3.LUT R11, R15, 0xff800000, RZ, 0xc0, !PT ;  /* 0xff8000000f0b7812 */ /* 0x000fe200078ec0ff */
[----:B------:R-:W-:Y:S01]  /*02e0*/  IMAD.IADD R14, R9, 0x1, -R12 ;  /* 0x00000001090e7824 */ /* 0x000fe200078e0a0c */
[----:B------:R-:W-:Y:S02]  /*02f0*/  IADD3 R13, -R12, 0x40800000, RZ ;  /* 0x408000000c0d7810 */ /* 0x000fe40007ffe1ff */
[----:B------:R-:W-:Y:S02]  /*0300*/  IADD3 R15, -R11, 0x40800000, RZ ;  /* 0x408000000b0f7810 */ /* 0x000fe40007ffe1ff */
[----:B------:R-:W-:Y:S01]  /*0310*/  I2FP.F32.S32 R12, R12 ;  /* 0x0000000c000c7245 */ /* 0x000fe20000201400 */
[-C--:B------:R-:W-:Y:S02]  /*0320*/  FFMA.FTZ R13, R13, R16.reuse, -1 ;  /* 0xbf8000000d0d7423 */ /* 0x080fe40000010010 */
[----:B------:R-:W-:Y:S01]  /*0330*/  FFMA.FTZ R16, R15, R16, -1 ;  /* 0xbf8000000f107423 */ /* 0x000fe20000010010 */
[----:B------:R-:W-:Y:S01]  /*0340*/  IADD3 R15, R10, -R11, RZ ;  /* 0x8000000b0a0f7210 */ /* 0x000fe20007ffe0ff */
[----:B------:R-:W-:Y:S01]  /*0350*/  FADD R14, R14, R13 ;  /* 0x0000000d0e0e7221 */ /* 0x000fe20000000000 */
[----:B------:R-:W-:-:S03]  /*0360*/  I2FP.F32.S32 R11, R11 ;  /* 0x0000000b000b7245 */ /* 0x000fc60000201400 */
[----:B------:R-:W-:Y:S01]  /*0370*/  FADD R13, R15, R16 ;  /* 0x000000100f0d7221 */ /* 0x000fe20000000000 */
[----:B------:R-:W-:-:S03]  /*0380*/  FFMA.FTZ R15, R14, -R17, 0.10546888411045074463 ;  /* 0x3dd800120e0f7423 */ /* 0x000fc60000010811 */
[----:B------:R-:W-:Y:S01]  /*0390*/  FFMA.FTZ R16, R13, -R17, 0.10546888411045074463 ;  /* 0x3dd800120d107423 */ /* 0x000fe20000010811 */
[----:B------:R-:W-:-:S03]  /*03a0*/  FFMA.FTZ R15, R14, R15, -0.13229703903198242188 ;  /* 0xbe0778e00e0f7423 */ /* 0x000fc6000001000f */
[----:B------:R-:W-:Y:S01]  /*03b0*/  FFMA.FTZ R16, R13, R16, -0.13229703903198242188 ;  /* 0xbe0778e00d107423 */ /* 0x000fe20000010010 */
[----:B------:R-:W-:-:S03]  /*03c0*/  FFMA.FTZ R15, R14, R15, 0.14491446316242218018 ;  /* 0x3e1464750e0f7423 */ /* 0x000fc6000001000f */
[----:B------:R-:W-:Y:S01]  /*03d0*/  FFMA.FTZ R16, R13, R16, 0.14491446316242218018 ;  /* 0x3e1464750d107423 */ /* 0x000fe20000010010 */
[----:B------:R-:W-:-:S03]  /*03e0*/  FFMA.FTZ R15, R14, R15, -0.16641564667224884033 ;  /* 0xbe2a68dd0e0f7423 */ /* 0x000fc6000001000f */
[----:B------:R-:W-:Y:S01]  /*03f0*/  FFMA.FTZ R16, R13, R16, -0.16641564667224884033 ;  /* 0xbe2a68dd0d107423 */ /* 0x000fe20000010010 */
[----:B------:R-:W-:-:S03]  /*0400*/  FFMA.FTZ R15, R14, R15, 0.19988867640495300293 ;  /* 0x3e4caf9e0e0f7423 */ /* 0x000fc6000001000f */
[----:B------:R-:W-:Y:S01]  /*0410*/  FFMA.FTZ R16, R13, R16, 0.19988867640495300293 ;  /* 0x3e4caf9e0d107423 */ /* 0x000fe20000010010 */
[----:B------:R-:W-:-:S03]  /*0420*/  FFMA.FTZ R15, R14, R15, -0.25000196695327758789 ;  /* 0xbe8000420e0f7423 */ /* 0x000fc6000001000f */
[----:B------:R-:W-:Y:S01]  /*0430*/  FFMA.FTZ R16, R13, R16, -0.25000196695327758789 ;  /* 0xbe8000420d107423 */ /* 0x000fe20000010010 */
[----:B------:R-:W-:-:S03]  /*0440*/  FFMA.FTZ R15, R14, R15, 0.33333510160446166992 ;  /* 0x3eaaaae60e0f7423 */ /* 0x000fc6000001000f */
[----:B------:R-:W-:Y:S01]  /*0450*/  FFMA.FTZ R16, R13, R16, 0.33333510160446166992 ;  /* 0x3eaaaae60d107423 */ /* 0x000fe20000010010 */
[----:B------:R-:W-:-:S03]  /*0460*/  FFMA.FTZ R15, R14, R15, -0.5 ;  /* 0xbf0000000e0f7423 */ /* 0x000fc6000001000f */
[----:B------:R-:W-:Y:S01]  /*0470*/  FFMA.FTZ R16, R13, R16, -0.5 ;  /* 0xbf0000000d107423 */ /* 0x000fe20000010010 */
[----:B------:R-:W-:-:S03]  /*0480*/  FMUL R15, R14, R15 ;  /* 0x0000000f0e0f7220 */ /* 0x000fc60000400000 */
[----:B------:R-:W-:Y:S01]  /*0490*/  FMUL R16, R13, R16 ;  /* 0x000000100d107220 */ /* 0x000fe20000400000 */
[----:B------:R-:W-:-:S03]  /*04a0*/  FFMA.FTZ R14, R14, R15, R14 ;  /* 0x0000000f0e0e7223 */ /* 0x000fc6000001000e */
[----:B------:R-:W-:Y:S01]  /*04b0*/  FFMA.FTZ R16, R13, R16, R13 ;  /* 0x000000100d107223 */ /* 0x000fe2000001000d */
[----:B------:R-:W-:Y:S01]  /*04c0*/  FMUL R13, R11, 1.1920928955078125e-07 ;  /* 0x340000000b0d7820 */ /* 0x000fe20000400000 */
[----:B------:R-:W-:-:S03]  /*04d0*/  FMUL R11, R12, 1.1920928955078125e-07 ;  /* 0x340000000c0b7820 */ /* 0x000fc60000400000 */
[----:B------:R-:W-:Y:S01]  /*04e0*/  FFMA.FTZ R12, R13, 0.69314718246459960938, R16 ;  /* 0x3f3172180d0c7823 */ /* 0x000fe20000010010 */
[----:B------:R-:W-:Y:S01]  /*04f0*/  FFMA.FTZ R11, R11, 0.69314718246459960938, R14 ;  /* 0x3f3172180b0b7823 */ /* 0x000fe2000001000e */
[----:B------:R-:W-:Y:S06]  /*0500*/  @!P2 BRA `(.L_x_1) ;  /* 0x000000000014a947 */ /* 0x000fec0003800000 */
[C---:B------:R-:W-:Y:S02]  /*0510*/  ISETP.GE.AND P2, PT, R9.reuse, -0x407fffff, PT ;  /* 0xbf8000010900780c */ /* 0x040fe40003f46270 */
[----:B------:R-:W-:-:S11]  /*0520*/  FSETP.NEU.AND P3, PT, R9, RZ, PT ;  /* 0x000000ff0900720b */ /* 0x000fd60003f6d000 */
[----:B------:R-:W-:-:S05]  /*0530*/  @P2 MOV R14, 0x7f800000 ;  /* 0x7f800000000e2802 */ /* 0x000fca0000000f00 */
[----:B------:R-:W-:-:S05]  /*0540*/  @P2 FFMA.FTZ R11, R9, R14, +INF ;  /* 0x7f800000090b2423 */ /* 0x000fca000001000e */
[----:B------:R-:W-:-:S07]  /*0550*/  FSEL R11, R11, -RZ, P3 ;  /* 0x800000ff0b0b7208 */ /* 0x000fce0001800000 */
.L_x_1:
[----:B------:R-:W-:Y:S05]  /*0560*/  BSYNC B0 ;  /* 0x0000000000007941 */ /* 0x000fea0003800000 */
.L_x_0:
[----:B------:R-:W-:Y:S04]  /*0570*/  BSSY B0, `(.L_x_2) ;  /* 0x0000007000007945 */ /* 0x000fe80003800000 */
[----:B------:R-:W-:Y:S05]  /*0580*/  @!P0 BRA `(.L_x_3) ;  /* 0x0000000000148947 */ /* 0x000fea0003800000 */
[C---:B------:R-:W-:Y:S02]  /*0590*/  ISETP.GE.AND P0, PT, R10.reuse, -0x407fffff, PT ;  /* 0xbf8000010a00780c */ /* 0x040fe40003f06270 */
[----:B------:R-:W-:-:S11]  /*05a0*/  FSETP.NEU.AND P2, PT, R10, RZ, PT ;  /* 0x000000ff0a00720b */ /* 0x000fd60003f4d000 */
[----:B------:R-:W-:-:S04]  /*05b0*/  @P0 IMAD.MOV.U32 R9, RZ, RZ, 0x7f800000 ;  /* 0x7f800000ff090424 */ /* 0x000fc800078e00ff */
[----:B------:R-:W-:-:S05]  /*05c0*/  @P0 FFMA.FTZ R12, R10, R9, +INF ;  /* 0x7f8000000a0c0423 */ /* 0x000fca0000010009 */
[----:B------:R-:W-:-:S07]  /*05d0*/  FSEL R12, R12, -RZ, P2 ;  /* 0x800000ff0c0c7208 */ /* 0x000fce0001000000 */
.L_x_3:
[----:B------:R-:W-:Y:S05]  /*05e0*/  BSYNC B0 ;  /* 0x0000000000007941 */ /* 0x000fea0003800000 */
.L_x_2:
[----:B------:R-:W1:Y:S08]  /*05f0*/  S2UR UR6, SR_CgaCtaId ;  /* 0x00000000000679c3 */ /* 0x000e700000008800 */
[----:B------:R-:W-:Y:S01]  /*0600*/  BAR.SYNC.DEFER_BLOCKING 0x0 ;  /* 0x0000000000007b1d */ /* 0x000fe20000010000 */
[----:B------:R-:W-:Y:S01]  /*0610*/  IMAD.SHL.U32 R10, R6, 0x80, RZ ;  /* 0x00000080060a7824 */ /* 0x000fe200078e00ff */
[----:B------:R-:W-:-:S02]  /*0620*/  FSETP.GT.AND P2, PT, R2, 20, PT ;  /* 0x41a000000200780b */ /* 0x000fc40003f44000 */
[----:B------:R-:W-:Y:S02]  /*0630*/  FSETP.GT.AND P3, PT, R3, 20, PT ;  /* 0x41a000000300780b */ /* 0x000fe40003f64000 */
[----:B------:R-:W-:Y:S01]  /*0640*/  UMOV UR5, 0x400 ;  /* 0x0000040000057882 */ /* 0x000fe20000000000 */
[----:B------:R-:W-:Y:S02]  /*0650*/  LOP3.LUT R7, R10, R7, RZ, 0xfc, !PT ;  /* 0x000000070a077212 */ /* 0x000fe400078efcff */
[----:B------:R-:W-:Y:S02]  /*0660*/  FSEL R11, R2, R11, P2 ;  /* 0x0000000b020b7208 */ /* 0x000fe40001000000 */
[----:B------:R-:W-:Y:S02]  /*0670*/  SHF.L.U32 R9, R0, 0x1, RZ ;  /* 0x0000000100097819 */ /* 0x000fe400000006ff */
[----:B------:R-:W-:Y:S02]  /*0680*/  SHF.R.U32.HI R13, RZ, 0x5, R0 ;  /* 0x00000005ff0d7819 */ /* 0x000fe40000011600 */
[----:B------:R-:W-:-:S02]  /*0690*/  LOP3.LUT R8, R8, 0x3e, R9, 0xf8, !PT ;  /* 0x0000003e08087812 */ /* 0x000fc400078ef809 */
[----:B------:R-:W-:Y:S02]  /*06a0*/  SGXT.U32 R9, R13, 0x2 ;  /* 0x000000020d09781a */ /* 0x000fe40000000000 */
[----:B------:R-:W-:Y:S02]  /*06b0*/  SHF.R.U32.HI R13, RZ, 0x2, R0 ;  /* 0x00000002ff0d7819 */ /* 0x000fe40000011600 */
[----:B------:R-:W-:Y:S01]  /*06c0*/  SHF.L.U32 R0, R0, 0x3, RZ ;  /* 0x0000000300007819 */ /* 0x000fe200000006ff */
[----:B-1----:R-:W-:Y:S01]  /*06d0*/  UPRMT UR5, UR6, 0x654, UR5 ;  /* 0x0000065406057896 */ /* 0x002fe20008000005 */
[----:B------:R1:W-:Y:S01]  /*06e0*/  @P1 STG.E.64 desc[UR8][R4.64], R2 ;  /* 0x0000000204001986 */ /* 0x0003e2000c101b08 */
[----:B------:R-:W-:Y:S02]  /*06f0*/  LOP3.LUT R13, R13, 0x18, RZ, 0xc0, !PT ;  /* 0x000000180d0d7812 */ /* 0x000fe400078ec0ff */
[----:B------:R-:W-:Y:S02]  /*0700*/  LOP3.LUT R0, R0, 0x3f8, RZ, 0xc0, !PT ;  /* 0x000003f800007812 */ /* 0x000fe400078ec0ff */
[----:B------:R-:W-:-:S02]  /*0710*/  LEA.HI R10, R10, UR5, RZ, 0x1d ;  /* 0x000000050a0a7c11 */ /* 0x000fc4000f8fe8ff */
[----:B------:R-:W-:Y:S02]  /*0720*/  LEA R14, R6, UR5, 0x4 ;  /* 0x00000005060e7c11 */ /* 0x000fe4000f8e20ff */
[----:B------:R-:W-:Y:S01]  /*0730*/  LOP3.LUT R6, R9, UR4, RZ, 0xfc, !PT ;  /* 0x0000000409067c12 */ /* 0x000fe2000f8efcff */
[C---:B------:R-:W-:Y:S01]  /*0740*/  IMAD R10, R7.reuse, 0x4, R10 ;  /* 0x00000004070a7824 */ /* 0x040fe200078e020a */
[----:B------:R-:W-:Y:S02]  /*0750*/  LEA R14, R7, R14, 0x2 ;  /* 0x0000000e070e7211 */ /* 0x000fe400078e10ff */
[----:B------:R-:W-:Y:S02]  /*0760*/  FSEL R7, R3, R12, P3 ;  /* 0x0000000c03077208 */ /* 0x000fe40001800000 */
[----:B------:R-:W-:Y:S01]  /*0770*/  ISETP.GE.AND P0, PT, R6, 0x10, PT ;  /* 0x000000100600780c */ /* 0x000fe20003f06270 */
[----:B------:R1:W-:Y:S01]  /*0780*/  STS [R14], R11 ;  /* 0x0000000b0e007388 */ /* 0x0003e20000000800 */
[----:B------:R-:W-:-:S02]  /*0790*/  IADD3 R13, R0, UR5, R13 ;  /* 0x00000005000d7c10 */ /* 0x000fc4000fffe00d */
[----:B------:R-:W-:Y:S01]  /*07a0*/  ISETP.LT.AND P0, PT, R8, 0x40, !P0 ;  /* 0x000000400800780c */ /* 0x000fe20004701270 */
[----:B------:R1:W-:Y:S01]  /*07b0*/  STS [R10+0x108], R7 ;  /* 0x000108070a007388 */ /* 0x0003e20000000800 */
[----:B------:R-:W-:Y:S11]  /*07c0*/  BAR.SYNC.DEFER_BLOCKING 0x0 ;  /* 0x0000000000007b1d */ /* 0x000ff60000010000 */
[----:B-1----:R-:W-:Y:S05]  /*07d0*/  @!P0 EXIT ;  /* 0x000000000000894d */ /* 0x002fea0003800000 */
[----:B------:R-:W0:Y:S01]  /*07e0*/  LDS.64 R12, [R13] ;  /* 0x000000000d0c7984 */ /* 0x000e220000000a00 */
[----:B------:R-:W-:Y:S01]  /*07f0*/  SHF.R.S32.HI R5, RZ, 0x1f, R8 ;  /* 0x0000001fff057819 */ /* 0x000fe20000011408 */
[----:B------:R-:W1:Y:S03]  /*0800*/  LDC.64 R2, c[0x0][0x220] ;  /* 0x00008800ff027b82 */ /* 0x000e660000000a00 */
[----:B------:R-:W-:-:S04]  /*0810*/  LEA.HI R5, R5, R8, RZ, 0x4 ;  /* 0x0000000805057211 */ /* 0x000fc800078f20ff */
[C---:B------:R-:W-:Y:S02]  /*0820*/  LOP3.LUT R7, R5.reuse, 0xfffffff0, RZ, 0xc0, !PT ;  /* 0xfffffff005077812 */ /* 0x040fe400078ec0ff */
[----:B------:R-:W-:-:S03]  /*0830*/  SHF.L.U32 R5, R5, 0x4, RZ ;  /* 0x0000000405057819 */ /* 0x000fc600000006ff */
[----:B------:R-:W-:Y:S01]  /*0840*/  IMAD.IADD R7, R8, 0x1, -R7 ;  /* 0x0000000108077824 */ /* 0x000fe200078e0a07 */
[----:B------:R-:W-:-:S03]  /*0850*/  LOP3.LUT R0, R5, 0xffffff00, RZ, 0xc0, !PT ;  /* 0xffffff0005007812 */ /* 0x000fc600078ec0ff */
[----:B------:R-:W-:-:S05]  /*0860*/  IMAD R7, R6, 0x10, R7 ;  /* 0x0000001006077824 */ /* 0x000fca00078e0207 */
[----:B------:R-:W-:-:S05]  /*0870*/  IADD3 R7, R7, R0, RZ ;  /* 0x0000000007077210 */ /* 0x000fca0007ffe0ff */
[----:B-1----:R-:W-:-:S05]  /*0880*/  IMAD.WIDE R2, R7, 0x4, R2 ;  /* 0x0000000407027825 */ /* 0x002fca00078e0202 */
[----:B0-----:R-:W-:Y:S01]  /*0890*/  STG.E.64 desc[UR8][R2.64], R12 ;  /* 0x0000000c02007986 */ /* 0x001fe2000c101b08 */
[----:B------:R-:W-:Y:S05]  /*08a0*/  EXIT ;  /* 0x000000000000794d */ /* 0x000fea0003800000 */
.L_x_4:
[----:B------:R-:W-:-:S00]  /*08b0*/  BRA `(.L_x_4) ;  /* 0xfffffffc00fc7947 */ /* 0x000fc0000383ffff */
[----:B------:R-:W-:-:S00]  /*08c0*/  NOP ;  /* 0x0000000000007918 */ /* 0x000fc00000000000 */
        /* <DEDUP_REMOVED lines=11> */
.L_x_5:


//--------------------- .nv.global.init           --------------------------
	.section	.nv.global.init,"aw",@progbits
.nv.global.init:
	.type		_$_str,@object
	.size		_$_str,(.L_0 - _$_str)
_$_str:
        /*0000*/ 	.byte	0x5f, 0x5f, 0x43, 0x55, 0x44, 0x41, 0x5f, 0x46, 0x54, 0x5a, 0x00
.L_0:


//--------------------- .nv.shared.triton_poi_fused_convolution_softplus_2 --------------------------
	.section	.nv.shared.triton_poi_fused_convolution_softplus_2,"aw",@nobits
	.sectionflags	@""
	.align	16
	.zero		1024


//--------------------- .nv.constant0.triton_poi_fused_convolution_softplus_2 --------------------------
	.section	.nv.constant0.triton_poi_fused_convolution_softplus_2,"a",@progbits
	.sectionflags	@""
	.align	4
.nv.constant0.triton_poi_fused_convolution_softplus_2:
	.zero		560
